//
// Generated by NVIDIA NVVM Compiler
//
// Compiler Build ID: CL-36424714
// Cuda compilation tools, release 13.0, V13.0.88
// Based on NVVM 20.0.0
//

.version 9.0
.target sm_100
.address_size 64

	// .globl	_Z11hello_worldv
.extern .func  (.param .b32 func_retval0) vprintf
(
	.param .b64 vprintf_param_0,
	.param .b64 vprintf_param_1
)
;
.global .align 1 .b8 $str[14] = {72, 101, 108, 108, 111, 32, 119, 111, 114, 108, 100, 33, 10};

.visible .entry _Z11hello_worldv()
{
	.reg .b32 	%r<3>;
	.reg .b64 	%rd<3>;

	mov.u64 	%rd1, $str;
	cvta.global.u64 	%rd2, %rd1;
	{ // callseq 0, 0
	.param .b64 param0;
	st.param.b64 	[param0], %rd2;
	.param .b64 param1;
	st.param.b64 	[param1], 0;
	.param .b32 retval0;
	call.uni (retval0), 
	vprintf, 
	(
	param0, 
	param1
	);
	ld.param.b32 	%r1, [retval0];
	} // callseq 0
	ret;

}


// ===== COMPILED SASS (sm_100) =====

	.target	sm_100

	.elftype	@"ET_EXEC"


//--------------------- .note.nv.tkinfo           --------------------------
	.section	.note.nv.tkinfo,"",@"SHT_NOTE"
	.sectionflags	@"SHF_NOTE_NV_TKINFO"
	.tkinfo
        /*0018*/ 	.word	0x00000002
        /*0030*/ 	.string	""
        /*0030*/ 	.string	"ptxas"
        /*0030*/ 	.string	"Cuda compilation tools, release 13.0, V13.0.88"
        /*0030*/ 	.string	"Build cuda_13.0.r13.0/compiler.36424714_0"
        /*0030*/ 	.string	"-arch sm_100 -m 64 "



//--------------------- .note.nv.cuinfo           --------------------------
	.section	.note.nv.cuinfo,"",@"SHT_NOTE"
	.sectionflags	@"SHF_NOTE_NV_CUINFO"
        /*0018*/ 	.short	0x0002
        /*001a*/ 	.short	0x0064
        /*001c*/ 	.short	0x0082
	.zero		2


//--------------------- .nv.info                  --------------------------
	.section	.nv.info,"",@"SHT_CUDA_INFO"
	.align	4


	//----- nvinfo : EIATTR_REGCOUNT
	.align		4
        /*0000*/ 	.byte	0x04, 0x2f
        /*0002*/ 	.short	(.L_2 - .L_1)
	.align		4
.L_1:
        /*0004*/ 	.word	index@(_Z11hello_worldv)
        /*0008*/ 	.word	0x00000018


	//----- nvinfo : EIATTR_FRAME_SIZE
	.align		4
.L_2:
        /*000c*/ 	.byte	0x04, 0x11
        /*000e*/ 	.short	(.L_4 - .L_3)
	.align		4
.L_3:
        /*0010*/ 	.word	index@(_Z11hello_worldv)
        /*0014*/ 	.word	0x00000000


	//----- nvinfo : EIATTR_MIN_STACK_SIZE
	.align		4
.L_4:
        /*0018*/ 	.byte	0x04, 0x12
        /*001a*/ 	.short	(.L_6 - .L_5)
	.align		4
.L_5:
        /*001c*/ 	.word	index@(_Z11hello_worldv)
        /*0020*/ 	.word	0x00000000
.L_6:


//--------------------- .nv.compat                --------------------------
	.section	.nv.compat,"",@"SHT_CUDA_COMPAT_INFO"
	.align	4
        /*0000*/ 	.byte	0x02, 0x09, 0x00, 0x00, 0x02, 0x02, 0x01, 0x00, 0x02, 0x05, 0x05, 0x00, 0x03, 0x07, 0x01, 0x01
        /*0010*/ 	.byte	0x02, 0x03, 0x00, 0x00, 0x02, 0x06, 0x01, 0x00, 0x04, 0x0b, 0x08, 0x00, 0x09, 0x00, 0x00, 0x00
        /*0020*/ 	.byte	0x00, 0x00, 0x00, 0x00


//--------------------- .nv.info._Z11hello_worldv --------------------------
	.section	.nv.info._Z11hello_worldv,"",@"SHT_CUDA_INFO"
	.sectionflags	@""
	.align	4


	//----- nvinfo : EIATTR_CUDA_API_VERSION
	.align		4
        /*0000*/ 	.byte	0x04, 0x37
        /*0002*/ 	.short	(.L_8 - .L_7)
.L_7:
        /*0004*/ 	.word	0x00000082


	//----- nvinfo : EIATTR_SPARSE_MMA_MASK
	.align		4
.L_8:
        /*0008*/ 	.byte	0x03, 0x50
        /*000a*/ 	.short	0x0000


	//----- nvinfo : EIATTR_MAXREG_COUNT
	.align		4
        /*000c*/ 	.byte	0x03, 0x1b
        /*000e*/ 	.short	0x00ff


	//----- nvinfo : EIATTR_EXTERNS
	.align		4
        /*0010*/ 	.byte	0x04, 0x0f
        /*0012*/ 	.short	(.L_10 - .L_9)


	//   ....[0]....
	.align		4
.L_9:
        /*0014*/ 	.word	index@(vprintf)


	//----- nvinfo : EIATTR_MERCURY_ISA_VERSION
	.align		4
.L_10:
        /*0018*/ 	.byte	0x03, 0x5f
        /*001a*/ 	.short	0x0101


	//----- nvinfo : EIATTR_VRC_CTA_INIT_COUNT
	.align		4
        /*001c*/ 	.byte	0x02, 0x4a
	.zero		1
	.zero		1


	//----- nvinfo : EIATTR_SYSCALL_OFFSETS
	.align		4
        /*0020*/ 	.byte	0x04, 0x46
        /*0022*/ 	.short	(.L_12 - .L_11)


	//   ....[0]....
.L_11:
        /*0024*/ 	.word	0x00000080


	//----- nvinfo : EIATTR_EXIT_INSTR_OFFSETS
	.align		4
.L_12:
        /*0028*/ 	.byte	0x04, 0x1c
        /*002a*/ 	.short	(.L_14 - .L_13)


	//   ....[0]....
.L_13:
        /*002c*/ 	.word	0x00000090


	//----- nvinfo : EIATTR_SW_WAR
	.align		4
.L_14:
        /*0030*/ 	.byte	0x04, 0x36
        /*0032*/ 	.short	(.L_16 - .L_15)
.L_15:
        /*0034*/ 	.word	0x00000008
.L_16:


//--------------------- .nv.callgraph             --------------------------
	.section	.nv.callgraph,"",@"SHT_CUDA_CALLGRAPH"
	.align	4
	.sectionentsize	8
	.align		4
        /*0000*/ 	.word	0x00000000
	.align		4
        /*0004*/ 	.word	0xffffffff
	.align		4
        /*0008*/ 	.word	index@(_Z11hello_worldv)
	.align		4
        /*000c*/ 	.word	index@(vprintf)
	.align		4
        /*0010*/ 	.word	0x00000000
	.align		4
        /*0014*/ 	.word	0xfffffffe
	.align		4
        /*0018*/ 	.word	0x00000000
	.align		4
        /*001c*/ 	.word	0xfffffffd
	.align		4
        /*0020*/ 	.word	0x00000000
	.align		4
        /*0024*/ 	.word	0xfffffffc


//--------------------- .nv.constant4             --------------------------
	.section	.nv.constant4,"a",@progbits
	.align	8
	.align		8
.nv.constant4:
        /*0000*/ 	.dword	vprintf
	.align		8
        /*0008*/ 	.dword	$str


//--------------------- .text._Z11hello_worldv    --------------------------
	.section	.text._Z11hello_worldv,"ax",@progbits
	.align	128
        .global         _Z11hello_worldv
        .type           _Z11hello_worldv,@function
        .size           _Z11hello_worldv,(.L_x_2 - _Z11hello_worldv)
        .other          _Z11hello_worldv,@"STO_CUDA_ENTRY STV_DEFAULT"
_Z11hello_worldv:
.text._Z11hello_worldv:
[----:B------:R-:W0:Y:S01]  /*0000*/  LDC R1, c[0x0][0x37c] ;  /* 0x0000df00ff017b82 */ /* 0x000e220000000800 */
[----:B------:R-:W-:Y:S01]  /*0010*/  MOV R0, 0x0 ;  /* 0x0000000000007802 */ /* 0x000fe20000000f00 */
[----:B------:R-:W1:Y:S01]  /*0020*/  LDCU.64 UR4, c[0x4][0x8] ;  /* 0x01000100ff0477ac */ /* 0x000e620008000a00 */
[----:B------:R-:W-:-:S05]  /*0030*/  CS2R R6, SRZ ;  /* 0x0000000000067805 */ /* 0x000fca000001ff00 */
[----:B------:R2:W3:Y:S01]  /*0040*/  LDC.64 R2, c[0x4][R0] ;  /* 0x0100000000027b82 */ /* 0x0004e20000000a00 */
[----:B-1----:R-:W-:Y:S02]  /*0050*/  IMAD.U32 R4, RZ, RZ, UR4 ;  /* 0x00000004ff047e24 */ /* 0x002fe4000f8e00ff */
[----:B--2---:R-:W-:-:S07]  /*0060*/  IMAD.U32 R5, RZ, RZ, UR5 ;  /* 0x00000005ff057e24 */ /* 0x004fce000f8e00ff */
[----:B------:R-:W-:-:S07]  /*0070*/  LEPC R20, `(.L_x_0) ;  /* 0x000000001014794e */ /* 0x000fce0000000000 */
[----:B0--3--:R-:W-:Y:S05]  /*0080*/  CALL.ABS.NOINC R2 ;  /* 0x0000000002007343 */ /* 0x009fea0003c00000 */
.L_x_0:
[----:B------:R-:W-:Y:S05]  /*0090*/  EXIT ;  /* 0x000000000000794d */ /* 0x000fea0003800000 */
.L_x_1:
[----:B------:R-:W-:-:S00]  /*00a0*/  BRA `(.L_x_1) ;  /* 0xfffffffc00fc7947 */ /* 0x000fc0000383ffff */
[----:B------:R-:W-:-:S00]  /*00b0*/  NOP ;  /* 0x0000000000007918 */ /* 0x000fc00000000000 */
        /* <DEDUP_REMOVED lines=12> */
.L_x_2:


//--------------------- .nv.global.init           --------------------------
	.section	.nv.global.init,"aw",@progbits
.nv.global.init:
	.type		$str,@object
	.size		$str,(.L_0 - $str)
$str:
        /*0000*/ 	.byte	0x48, 0x65, 0x6c, 0x6c, 0x6f, 0x20, 0x77, 0x6f, 0x72, 0x6c, 0x64, 0x21, 0x0a, 0x00
.L_0:


//--------------------- .nv.shared.reserved.0     --------------------------
	.section	.nv.shared.reserved.0,"aw",@nobits
	.weak		__nv_reservedSMEM_offset_0_alias
	.size		__nv_reservedSMEM_offset_0_alias, 0, 64
	.other		__nv_reservedSMEM_offset_0_alias,@"STO_CUDA_RESERVED_SHARED STV_DEFAULT"
__nv_reservedSMEM_offset_0_alias:
	.zero		0
	.zero		64


//--------------------- .nv.constant0._Z11hello_worldv --------------------------
	.section	.nv.constant0._Z11hello_worldv,"a",@progbits
	.sectionflags	@""
	.align	4
.nv.constant0._Z11hello_worldv:
	.zero		896


//--------------------- SYMBOLS --------------------------

	.type		.nv.reservedSmem.offset0,@object
	.size		.nv.reservedSmem.offset0,0x4
	.type		vprintf,@function
